//
// Generated by NVIDIA NVVM Compiler
//
// Compiler Build ID: CL-36424714
// Cuda compilation tools, release 13.0, V13.0.88
// Based on NVVM 20.0.0
//

.version 9.0
.target sm_100
.address_size 64

	// .globl	_Z7dkernelv
.extern .func  (.param .b32 func_retval0) vprintf
(
	.param .b64 vprintf_param_0,
	.param .b64 vprintf_param_1
)
;
// _ZZ7dkernelvE1s has been demoted
.global .align 1 .b8 $str[3] = {37, 100};

.visible .entry _Z7dkernelv()
{
	.local .align 8 .b8 	__local_depot0[8];
	.reg .b64 	%SP;
	.reg .b64 	%SPL;
	.reg .pred 	%p<5>;
	.reg .b32 	%r<10>;
	.reg .b64 	%rd<5>;
	// demoted variable
	.shared .align 4 .u32 _ZZ7dkernelvE1s;
	mov.u64 	%SPL, __local_depot0;
	cvta.local.u64 	%SP, %SPL;
	mov.u32 	%r1, %tid.x;
	setp.ne.s32 	%p1, %r1, 0;
	@%p1 bra 	$L__BB0_2;
	mov.b32 	%r6, 0;
	st.shared.u32 	[_ZZ7dkernelvE1s], %r6;
	bra.uni 	$L__BB0_6;
$L__BB0_2:
	setp.eq.s32 	%p2, %r1, 122;
	@%p2 bra 	$L__BB0_5;
	setp.ne.s32 	%p3, %r1, 1;
	@%p3 bra 	$L__BB0_6;
	ld.shared.u32 	%r4, [_ZZ7dkernelvE1s];
	add.s32 	%r5, %r4, 1;
	st.shared.u32 	[_ZZ7dkernelvE1s], %r5;
	bra.uni 	$L__BB0_6;
$L__BB0_5:
	ld.shared.u32 	%r2, [_ZZ7dkernelvE1s];
	add.s32 	%r3, %r2, 2;
	st.shared.u32 	[_ZZ7dkernelvE1s], %r3;
$L__BB0_6:
	setp.ne.s32 	%p4, %r1, 0;
	bar.sync 	0;
	@%p4 bra 	$L__BB0_8;
	ld.shared.u32 	%r7, [_ZZ7dkernelvE1s];
	add.u64 	%rd1, %SP, 0;
	add.u64 	%rd2, %SPL, 0;
	st.local.u32 	[%rd2], %r7;
	mov.u64 	%rd3, $str;
	cvta.global.u64 	%rd4, %rd3;
	{ // callseq 0, 0
	.param .b64 param0;
	st.param.b64 	[param0], %rd4;
	.param .b64 param1;
	st.param.b64 	[param1], %rd1;
	.param .b32 retval0;
	call.uni (retval0), 
	vprintf, 
	(
	param0, 
	param1
	);
	ld.param.b32 	%r8, [retval0];
	} // callseq 0
$L__BB0_8:
	ret;

}


// ===== COMPILED SASS (sm_100) =====

	.target	sm_100

	.elftype	@"ET_EXEC"


//--------------------- .note.nv.tkinfo           --------------------------
	.section	.note.nv.tkinfo,"",@"SHT_NOTE"
	.sectionflags	@"SHF_NOTE_NV_TKINFO"
	.tkinfo
        /*0018*/ 	.word	0x00000002
        /*0030*/ 	.string	""
        /*0030*/ 	.string	"ptxas"
        /*0030*/ 	.string	"Cuda compilation tools, release 13.0, V13.0.88"
        /*0030*/ 	.string	"Build cuda_13.0.r13.0/compiler.36424714_0"
        /*0030*/ 	.string	"-arch sm_100 -m 64 "



//--------------------- .note.nv.cuinfo           --------------------------
	.section	.note.nv.cuinfo,"",@"SHT_NOTE"
	.sectionflags	@"SHF_NOTE_NV_CUINFO"
        /*0018*/ 	.short	0x0002
        /*001a*/ 	.short	0x0064
        /*001c*/ 	.short	0x0082
	.zero		2


//--------------------- .nv.info                  --------------------------
	.section	.nv.info,"",@"SHT_CUDA_INFO"
	.align	4


	//----- nvinfo : EIATTR_REGCOUNT
	.align		4
        /*0000*/ 	.byte	0x04, 0x2f
        /*0002*/ 	.short	(.L_2 - .L_1)
	.align		4
.L_1:
        /*0004*/ 	.word	index@(_Z7dkernelv)
        /*0008*/ 	.word	0x00000018


	//----- nvinfo : EIATTR_FRAME_SIZE
	.align		4
.L_2:
        /*000c*/ 	.byte	0x04, 0x11
        /*000e*/ 	.short	(.L_4 - .L_3)
	.align		4
.L_3:
        /*0010*/ 	.word	index@(_Z7dkernelv)
        /*0014*/ 	.word	0x00000008


	//----- nvinfo : EIATTR_MIN_STACK_SIZE
	.align		4
.L_4:
        /*0018*/ 	.byte	0x04, 0x12
        /*001a*/ 	.short	(.L_6 - .L_5)
	.align		4
.L_5:
        /*001c*/ 	.word	index@(_Z7dkernelv)
        /*0020*/ 	.word	0x00000008
.L_6:


//--------------------- .nv.compat                --------------------------
	.section	.nv.compat,"",@"SHT_CUDA_COMPAT_INFO"
	.align	4
        /*0000*/ 	.byte	0x02, 0x09, 0x00, 0x00, 0x02, 0x02, 0x01, 0x00, 0x02, 0x05, 0x05, 0x00, 0x03, 0x07, 0x01, 0x01
        /*0010*/ 	.byte	0x02, 0x03, 0x00, 0x00, 0x02, 0x06, 0x01, 0x00, 0x04, 0x0b, 0x08, 0x00, 0x09, 0x00, 0x00, 0x00
        /*0020*/ 	.byte	0x00, 0x00, 0x00, 0x00


//--------------------- .nv.info._Z7dkernelv      --------------------------
	.section	.nv.info._Z7dkernelv,"",@"SHT_CUDA_INFO"
	.sectionflags	@""
	.align	4


	//----- nvinfo : EIATTR_CUDA_API_VERSION
	.align		4
        /*0000*/ 	.byte	0x04, 0x37
        /*0002*/ 	.short	(.L_8 - .L_7)
.L_7:
        /*0004*/ 	.word	0x00000082


	//----- nvinfo : EIATTR_SPARSE_MMA_MASK
	.align		4
.L_8:
        /*0008*/ 	.byte	0x03, 0x50
        /*000a*/ 	.short	0x0000


	//----- nvinfo : EIATTR_MAXREG_COUNT
	.align		4
        /*000c*/ 	.byte	0x03, 0x1b
        /*000e*/ 	.short	0x00ff


	//----- nvinfo : EIATTR_NUM_BARRIERS
	.align		4
        /*0010*/ 	.byte	0x02, 0x4c
        /*0012*/ 	.byte	0x01
	.zero		1


	//----- nvinfo : EIATTR_EXTERNS
	.align		4
        /*0014*/ 	.byte	0x04, 0x0f
        /*0016*/ 	.short	(.L_10 - .L_9)


	//   ....[0]....
	.align		4
.L_9:
        /*0018*/ 	.word	index@(vprintf)


	//----- nvinfo : EIATTR_MERCURY_ISA_VERSION
	.align		4
.L_10:
        /*001c*/ 	.byte	0x03, 0x5f
        /*001e*/ 	.short	0x0101


	//----- nvinfo : EIATTR_VRC_CTA_INIT_COUNT
	.align		4
        /*0020*/ 	.byte	0x02, 0x4a
	.zero		1
	.zero		1


	//----- nvinfo : EIATTR_SYSCALL_OFFSETS
	.align		4
        /*0024*/ 	.byte	0x04, 0x46
        /*0026*/ 	.short	(.L_12 - .L_11)


	//   ....[0]....
.L_11:
        /*0028*/ 	.word	0x000002d0


	//----- nvinfo : EIATTR_EXIT_INSTR_OFFSETS
	.align		4
.L_12:
        /*002c*/ 	.byte	0x04, 0x1c
        /*002e*/ 	.short	(.L_14 - .L_13)


	//   ....[0]....
.L_13:
        /*0030*/ 	.word	0x00000210


	//   ....[1]....
        /*0034*/ 	.word	0x000002e0


	//----- nvinfo : EIATTR_CRS_STACK_SIZE
	.align		4
.L_14:
        /*0038*/ 	.byte	0x04, 0x1e
        /*003a*/ 	.short	(.L_16 - .L_15)
.L_15:
        /*003c*/ 	.word	0x00000000


	//----- nvinfo : EIATTR_SW_WAR
	.align		4
.L_16:
        /*0040*/ 	.byte	0x04, 0x36
        /*0042*/ 	.short	(.L_18 - .L_17)
.L_17:
        /*0044*/ 	.word	0x00000008
.L_18:


//--------------------- .nv.callgraph             --------------------------
	.section	.nv.callgraph,"",@"SHT_CUDA_CALLGRAPH"
	.align	4
	.sectionentsize	8
	.align		4
        /*0000*/ 	.word	0x00000000
	.align		4
        /*0004*/ 	.word	0xffffffff
	.align		4
        /*0008*/ 	.word	index@(_Z7dkernelv)
	.align		4
        /*000c*/ 	.word	index@(vprintf)
	.align		4
        /*0010*/ 	.word	0x00000000
	.align		4
        /*0014*/ 	.word	0xfffffffe
	.align		4
        /*0018*/ 	.word	0x00000000
	.align		4
        /*001c*/ 	.word	0xfffffffd
	.align		4
        /*0020*/ 	.word	0x00000000
	.align		4
        /*0024*/ 	.word	0xfffffffc


//--------------------- .nv.constant4             --------------------------
	.section	.nv.constant4,"a",@progbits
	.align	8
	.align		8
.nv.constant4:
        /*0000*/ 	.dword	vprintf
	.align		8
        /*0008*/ 	.dword	$str


//--------------------- .text._Z7dkernelv         --------------------------
	.section	.text._Z7dkernelv,"ax",@progbits
	.align	128
        .global         _Z7dkernelv
        .type           _Z7dkernelv,@function
        .size           _Z7dkernelv,(.L_x_5 - _Z7dkernelv)
        .other          _Z7dkernelv,@"STO_CUDA_ENTRY STV_DEFAULT"
_Z7dkernelv:
.text._Z7dkernelv:
[----:B------:R-:W0:Y:S01]  /*0000*/  LDC R1, c[0x0][0x37c] ;  /* 0x0000df00ff017b82 */ /* 0x000e220000000800 */
[----:B------:R-:W1:Y:S01]  /*0010*/  S2R R2, SR_TID.X ;  /* 0x0000000000027919 */ /* 0x000e620000002100 */
[----:B------:R-:W2:Y:S01]  /*0020*/  LDCU UR4, c[0x0][0x2f8] ;  /* 0x00005f00ff0477ac */ /* 0x000ea20008000800 */
[----:B0-----:R-:W-:Y:S01]  /*0030*/  VIADD R1, R1, 0xfffffff8 ;  /* 0xfffffff801017836 */ /* 0x001fe20000000000 */
[----:B------:R-:W-:Y:S01]  /*0040*/  BSSY.RECONVERGENT B0, `(.L_x_0) ;  /* 0x000001b000007945 */ /* 0x000fe20003800200 */
[----:B------:R-:W0:Y:S03]  /*0050*/  LDCU UR5, c[0x0][0x2fc] ;  /* 0x00005f80ff0577ac */ /* 0x000e260008000800 */
[----:B--2---:R-:W-:-:S05]  /*0060*/  IADD3 R6, P1, PT, R1, UR4, RZ ;  /* 0x0000000401067c10 */ /* 0x004fca000ff3e0ff */
[----:B0-----:R-:W-:Y:S01]  /*0070*/  IMAD.X R7, RZ, RZ, UR5, P1 ;  /* 0x00000005ff077e24 */ /* 0x001fe200088e06ff */
[----:B-1----:R-:W-:-:S13]  /*0080*/  ISETP.NE.AND P0, PT, R2, RZ, PT ;  /* 0x000000ff0200720c */ /* 0x002fda0003f05270 */
[----:B------:R-:W0:Y:S01]  /*0090*/  @!P0 S2R R3, SR_CgaCtaId ;  /* 0x0000000000038919 */ /* 0x000e220000008800 */
[----:B------:R-:W-:-:S04]  /*00a0*/  @!P0 MOV R0, 0x400 ;  /* 0x0000040000008802 */ /* 0x000fc80000000f00 */
[----:B0-----:R-:W-:-:S05]  /*00b0*/  @!P0 LEA R0, R3, R0, 0x18 ;  /* 0x0000000003008211 */ /* 0x001fca00078ec0ff */
[----:B------:R0:W-:Y:S01]  /*00c0*/  @!P0 STS [R0], RZ ;  /* 0x000000ff00008388 */ /* 0x0001e20000000800 */
[----:B------:R-:W-:Y:S05]  /*00d0*/  @!P0 BRA `(.L_x_1) ;  /* 0x0000000000448947 */ /* 0x000fea0003800000 */
[----:B------:R-:W-:-:S13]  /*00e0*/  ISETP.NE.AND P1, PT, R2, 0x7a, PT ;  /* 0x0000007a0200780c */ /* 0x000fda0003f25270 */
[----:B------:R-:W-:Y:S05]  /*00f0*/  @!P1 BRA `(.L_x_2) ;  /* 0x0000000000249947 */ /* 0x000fea0003800000 */
[----:B------:R-:W-:-:S13]  /*0100*/  ISETP.NE.AND P1, PT, R2, 0x1, PT ;  /* 0x000000010200780c */ /* 0x000fda0003f25270 */
[----:B------:R-:W-:Y:S05]  /*0110*/  @P1 BRA `(.L_x_1) ;  /* 0x0000000000341947 */ /* 0x000fea0003800000 */
[----:B------:R-:W1:Y:S01]  /*0120*/  S2UR UR5, SR_CgaCtaId ;  /* 0x00000000000579c3 */ /* 0x000e620000008800 */
[----:B------:R-:W-:Y:S02]  /*0130*/  UMOV UR4, 0x400 ;  /* 0x0000040000047882 */ /* 0x000fe40000000000 */
[----:B-1----:R-:W-:-:S09]  /*0140*/  ULEA UR4, UR5, UR4, 0x18 ;  /* 0x0000000405047291 */ /* 0x002fd2000f8ec0ff */
[----:B0-----:R-:W0:Y:S02]  /*0150*/  LDS R0, [UR4] ;  /* 0x00000004ff007984 */ /* 0x001e240008000800 */
[----:B0-----:R-:W-:-:S05]  /*0160*/  VIADD R0, R0, 0x1 ;  /* 0x0000000100007836 */ /* 0x001fca0000000000 */
[----:B------:R1:W-:Y:S01]  /*0170*/  STS [UR4], R0 ;  /* 0x00000000ff007988 */ /* 0x0003e20008000804 */
[----:B------:R-:W-:Y:S05]  /*0180*/  BRA `(.L_x_1) ;  /* 0x0000000000187947 */ /* 0x000fea0003800000 */
.L_x_2:
[----:B------:R-:W1:Y:S01]  /*0190*/  S2UR UR5, SR_CgaCtaId ;  /* 0x00000000000579c3 */ /* 0x000e620000008800 */
[----:B------:R-:W-:Y:S02]  /*01a0*/  UMOV UR4, 0x400 ;  /* 0x0000040000047882 */ /* 0x000fe40000000000 */
[----:B-1----:R-:W-:-:S09]  /*01b0*/  ULEA UR4, UR5, UR4, 0x18 ;  /* 0x0000000405047291 */ /* 0x002fd2000f8ec0ff */
[----:B0-----:R-:W0:Y:S02]  /*01c0*/  LDS R0, [UR4] ;  /* 0x00000004ff007984 */ /* 0x001e240008000800 */
[----:B0-----:R-:W-:-:S05]  /*01d0*/  VIADD R0, R0, 0x2 ;  /* 0x0000000200007836 */ /* 0x001fca0000000000 */
[----:B------:R2:W-:Y:S02]  /*01e0*/  STS [UR4], R0 ;  /* 0x00000000ff007988 */ /* 0x0005e40008000804 */
.L_x_1:
[----:B------:R-:W-:Y:S05]  /*01f0*/  BSYNC.RECONVERGENT B0 ;  /* 0x0000000000007941 */ /* 0x000fea0003800200 */
.L_x_0:
[----:B------:R-:W-:Y:S06]  /*0200*/  BAR.SYNC.DEFER_BLOCKING 0x0 ;  /* 0x0000000000007b1d */ /* 0x000fec0000010000 */
[----:B------:R-:W-:Y:S05]  /*0210*/  @P0 EXIT ;  /* 0x000000000000094d */ /* 0x000fea0003800000 */
[----:B------:R-:W3:Y:S01]  /*0220*/  S2UR UR5, SR_CgaCtaId ;  /* 0x00000000000579c3 */ /* 0x000ee20000008800 */
[----:B------:R-:W-:Y:S01]  /*0230*/  UMOV UR4, 0x400 ;  /* 0x0000040000047882 */ /* 0x000fe20000000000 */
[----:B------:R-:W-:-:S06]  /*0240*/  MOV R2, 0x0 ;  /* 0x0000000000027802 */ /* 0x000fcc0000000f00 */
[----:B------:R-:W4:Y:S01]  /*0250*/  LDC.64 R2, c[0x4][R2] ;  /* 0x0100000002027b82 */ /* 0x000f220000000a00 */
[----:B---3--:R-:W-:-:S09]  /*0260*/  ULEA UR4, UR5, UR4, 0x18 ;  /* 0x0000000405047291 */ /* 0x008fd2000f8ec0ff */
[----:B012---:R-:W0:Y:S02]  /*0270*/  LDS R0, [UR4] ;  /* 0x00000004ff007984 */ /* 0x007e240008000800 */
[----:B------:R-:W1:Y:S02]  /*0280*/  LDCU.64 UR4, c[0x4][0x8] ;  /* 0x01000100ff0477ac */ /* 0x000e640008000a00 */
[----:B-1----:R-:W-:Y:S02]  /*0290*/  IMAD.U32 R4, RZ, RZ, UR4 ;  /* 0x00000004ff047e24 */ /* 0x002fe4000f8e00ff */
[----:B------:R-:W-:Y:S01]  /*02a0*/  IMAD.U32 R5, RZ, RZ, UR5 ;  /* 0x00000005ff057e24 */ /* 0x000fe2000f8e00ff */
[----:B0---4-:R0:W-:Y:S06]  /*02b0*/  STL [R1], R0 ;  /* 0x0000000001007387 */ /* 0x0111ec0000100800 */
[----:B------:R-:W-:-:S07]  /*02c0*/  LEPC R20, `(.L_x_3) ;  /* 0x000000001014794e */ /* 0x000fce0000000000 */
[----:B0-----:R-:W-:Y:S05]  /*02d0*/  CALL.ABS.NOINC R2 ;  /* 0x0000000002007343 */ /* 0x001fea0003c00000 */
.L_x_3:
[----:B------:R-:W-:Y:S05]  /*02e0*/  EXIT ;  /* 0x000000000000794d */ /* 0x000fea0003800000 */
.L_x_4:
[----:B------:R-:W-:-:S00]  /*02f0*/  BRA `(.L_x_4) ;  /* 0xfffffffc00fc7947 */ /* 0x000fc0000383ffff */
[----:B------:R-:W-:-:S00]  /*0300*/  NOP ;  /* 0x0000000000007918 */ /* 0x000fc00000000000 */
[----:B------:R-:W-:-:S00]  /*0310*/  NOP ;  /* 0x0000000000007918 */ /* 0x000fc00000000000 */
[----:B------:R-:W-:-:S00]  /*0320*/  NOP ;  /* 0x0000000000007918 */ /* 0x000fc00000000000 */
[----:B------:R-:W-:-:S00]  /*0330*/  NOP ;  /* 0x0000000000007918 */ /* 0x000fc00000000000 */
[----:B------:R-:W-:-:S00]  /*0340*/  NOP ;  /* 0x0000000000007918 */ /* 0x000fc00000000000 */
[----:B------:R-:W-:-:S00]  /*0350*/  NOP ;  /* 0x0000000000007918 */ /* 0x000fc00000000000 */
[----:B------:R-:W-:-:S00]  /*0360*/  NOP ;  /* 0x0000000000007918 */ /* 0x000fc00000000000 */
[----:B------:R-:W-:-:S00]  /*0370*/  NOP ;  /* 0x0000000000007918 */ /* 0x000fc00000000000 */
.L_x_5:


//--------------------- .nv.global.init           --------------------------
	.section	.nv.global.init,"aw",@progbits
.nv.global.init:
	.type		$str,@object
	.size		$str,(.L_0 - $str)
$str:
        /*0000*/ 	.byte	0x25, 0x64, 0x00
.L_0:


//--------------------- .nv.shared._Z7dkernelv    --------------------------
	.section	.nv.shared._Z7dkernelv,"aw",@nobits
	.sectionflags	@""
	.align	4
.nv.shared._Z7dkernelv:
	.zero		1028


//--------------------- .nv.shared.reserved.0     --------------------------
	.section	.nv.shared.reserved.0,"aw",@nobits
	.weak		__nv_reservedSMEM_offset_0_alias
	.size		__nv_reservedSMEM_offset_0_alias, 0, 64
	.other		__nv_reservedSMEM_offset_0_alias,@"STO_CUDA_RESERVED_SHARED STV_DEFAULT"
__nv_reservedSMEM_offset_0_alias:
	.zero		0
	.zero		64


//--------------------- .nv.constant0._Z7dkernelv --------------------------
	.section	.nv.constant0._Z7dkernelv,"a",@progbits
	.sectionflags	@""
	.align	4
.nv.constant0._Z7dkernelv:
	.zero		896


//--------------------- SYMBOLS --------------------------

	.type		.nv.reservedSmem.offset0,@object
	.size		.nv.reservedSmem.offset0,0x4
	.type		.nv.reservedSmem.cap,@object
	.size		.nv.reservedSmem.cap,0x4
	.type		vprintf,@function
